//
// Generated by NVIDIA NVVM Compiler
//
// Compiler Build ID: CL-36424714
// Cuda compilation tools, release 13.0, V13.0.88
// Based on NVVM 20.0.0
//

.version 9.0
.target sm_100
.address_size 64

	// .globl	_Z20vectorMatrixMultiplyPfS_S_ii
.extern .func  (.param .b32 func_retval0) vprintf
(
	.param .b64 vprintf_param_0,
	.param .b64 vprintf_param_1
)
;
.global .align 1 .b8 $str[60] = {73, 110, 116, 101, 114, 109, 101, 100, 105, 97, 116, 101, 32, 114, 101, 115, 117, 108, 116, 32, 102, 111, 114, 32, 114, 111, 119, 32, 37, 100, 58, 32, 118, 101, 99, 91, 37, 100, 93, 32, 42, 32, 109, 97, 116, 91, 37, 100, 93, 91, 37, 100, 93, 32, 61, 32, 37, 102, 10};

.visible .entry _Z20vectorMatrixMultiplyPfS_S_ii(
	.param .u64 .ptr .align 1 _Z20vectorMatrixMultiplyPfS_S_ii_param_0,
	.param .u64 .ptr .align 1 _Z20vectorMatrixMultiplyPfS_S_ii_param_1,
	.param .u64 .ptr .align 1 _Z20vectorMatrixMultiplyPfS_S_ii_param_2,
	.param .u32 _Z20vectorMatrixMultiplyPfS_S_ii_param_3,
	.param .u32 _Z20vectorMatrixMultiplyPfS_S_ii_param_4
)
{
	.local .align 8 .b8 	__local_depot0[24];
	.reg .b64 	%SP;
	.reg .b64 	%SPL;
	.reg .pred 	%p<11>;
	.reg .b32 	%r<73>;
	.reg .b32 	%f<106>;
	.reg .b64 	%rd<47>;
	.reg .b64 	%fd<16>;

	mov.u64 	%SPL, __local_depot0;
	cvta.local.u64 	%SP, %SPL;
	ld.param.u64 	%rd9, [_Z20vectorMatrixMultiplyPfS_S_ii_param_0];
	ld.param.u64 	%rd11, [_Z20vectorMatrixMultiplyPfS_S_ii_param_1];
	ld.param.u64 	%rd10, [_Z20vectorMatrixMultiplyPfS_S_ii_param_2];
	ld.param.u32 	%r16, [_Z20vectorMatrixMultiplyPfS_S_ii_param_3];
	ld.param.u32 	%r15, [_Z20vectorMatrixMultiplyPfS_S_ii_param_4];
	cvta.to.global.u64 	%rd1, %rd11;
	cvta.to.global.u64 	%rd2, %rd9;
	mov.u32 	%r17, %ctaid.x;
	mov.u32 	%r18, %ntid.x;
	mov.u32 	%r19, %tid.x;
	mad.lo.s32 	%r1, %r17, %r18, %r19;
	setp.ge.s32 	%p1, %r1, %r16;
	@%p1 bra 	$L__BB0_13;
	cvta.to.global.u64 	%rd12, %rd10;
	mul.wide.s32 	%rd13, %r1, 4;
	add.s64 	%rd3, %rd12, %rd13;
	mov.b32 	%r20, 0;
	st.global.u32 	[%rd3], %r20;
	setp.lt.s32 	%p2, %r15, 1;
	@%p2 bra 	$L__BB0_13;
	mul.lo.s32 	%r2, %r15, %r1;
	setp.lt.u32 	%p3, %r15, 8;
	mov.b32 	%r71, 0;
	@%p3 bra 	$L__BB0_5;
	add.s64 	%rd46, %rd2, 16;
	mov.b32 	%r69, 0;
	add.u64 	%rd16, %SP, 0;
	mov.u64 	%rd18, $str;
	and.b32  	%r71, %r15, 2147483640;
	mov.u32 	%r68, %r2;
$L__BB0_4:
	.pragma "nounroll";
	mul.wide.s32 	%rd14, %r68, 4;
	add.s64 	%rd15, %rd1, %rd14;
	ld.global.f32 	%f1, [%rd46+-16];
	ld.global.f32 	%f2, [%rd15];
	ld.global.f32 	%f3, [%rd3];
	fma.rn.f32 	%f4, %f1, %f2, %f3;
	st.global.f32 	[%rd3], %f4;
	ld.global.f32 	%f5, [%rd46+-16];
	ld.global.f32 	%f6, [%rd15];
	mul.f32 	%f7, %f5, %f6;
	cvt.f64.f32 	%fd1, %f7;
	cvta.to.local.u64 	%rd17, %rd16;
	st.local.v2.u32 	[%rd17], {%r1, %r69};
	st.local.v2.u32 	[%rd17+8], {%r1, %r69};
	st.local.f64 	[%rd17+16], %fd1;
	cvta.global.u64 	%rd19, %rd18;
	{ // callseq 0, 0
	.param .b64 param0;
	st.param.b64 	[param0], %rd19;
	.param .b64 param1;
	st.param.b64 	[param1], %rd16;
	.param .b32 retval0;
	call.uni (retval0), 
	vprintf, 
	(
	param0, 
	param1
	);
	ld.param.b32 	%r23, [retval0];
	} // callseq 0
	ld.global.f32 	%f8, [%rd46+-12];
	ld.global.f32 	%f9, [%rd15+4];
	ld.global.f32 	%f10, [%rd3];
	fma.rn.f32 	%f11, %f8, %f9, %f10;
	st.global.f32 	[%rd3], %f11;
	ld.global.f32 	%f12, [%rd46+-12];
	ld.global.f32 	%f13, [%rd15+4];
	mul.f32 	%f14, %f12, %f13;
	cvt.f64.f32 	%fd2, %f14;
	add.s32 	%r25, %r69, 1;
	st.local.v2.u32 	[%rd17], {%r1, %r25};
	st.local.v2.u32 	[%rd17+8], {%r1, %r25};
	st.local.f64 	[%rd17+16], %fd2;
	{ // callseq 1, 0
	.param .b64 param0;
	st.param.b64 	[param0], %rd19;
	.param .b64 param1;
	st.param.b64 	[param1], %rd16;
	.param .b32 retval0;
	call.uni (retval0), 
	vprintf, 
	(
	param0, 
	param1
	);
	ld.param.b32 	%r26, [retval0];
	} // callseq 1
	ld.global.f32 	%f15, [%rd46+-8];
	ld.global.f32 	%f16, [%rd15+8];
	ld.global.f32 	%f17, [%rd3];
	fma.rn.f32 	%f18, %f15, %f16, %f17;
	st.global.f32 	[%rd3], %f18;
	ld.global.f32 	%f19, [%rd46+-8];
	ld.global.f32 	%f20, [%rd15+8];
	mul.f32 	%f21, %f19, %f20;
	cvt.f64.f32 	%fd3, %f21;
	add.s32 	%r28, %r69, 2;
	st.local.v2.u32 	[%rd17], {%r1, %r28};
	st.local.v2.u32 	[%rd17+8], {%r1, %r28};
	st.local.f64 	[%rd17+16], %fd3;
	{ // callseq 2, 0
	.param .b64 param0;
	st.param.b64 	[param0], %rd19;
	.param .b64 param1;
	st.param.b64 	[param1], %rd16;
	.param .b32 retval0;
	call.uni (retval0), 
	vprintf, 
	(
	param0, 
	param1
	);
	ld.param.b32 	%r29, [retval0];
	} // callseq 2
	ld.global.f32 	%f22, [%rd46+-4];
	ld.global.f32 	%f23, [%rd15+12];
	ld.global.f32 	%f24, [%rd3];
	fma.rn.f32 	%f25, %f22, %f23, %f24;
	st.global.f32 	[%rd3], %f25;
	ld.global.f32 	%f26, [%rd46+-4];
	ld.global.f32 	%f27, [%rd15+12];
	mul.f32 	%f28, %f26, %f27;
	cvt.f64.f32 	%fd4, %f28;
	add.s32 	%r31, %r69, 3;
	st.local.v2.u32 	[%rd17], {%r1, %r31};
	st.local.v2.u32 	[%rd17+8], {%r1, %r31};
	st.local.f64 	[%rd17+16], %fd4;
	{ // callseq 3, 0
	.param .b64 param0;
	st.param.b64 	[param0], %rd19;
	.param .b64 param1;
	st.param.b64 	[param1], %rd16;
	.param .b32 retval0;
	call.uni (retval0), 
	vprintf, 
	(
	param0, 
	param1
	);
	ld.param.b32 	%r32, [retval0];
	} // callseq 3
	ld.global.f32 	%f29, [%rd46];
	ld.global.f32 	%f30, [%rd15+16];
	ld.global.f32 	%f31, [%rd3];
	fma.rn.f32 	%f32, %f29, %f30, %f31;
	st.global.f32 	[%rd3], %f32;
	ld.global.f32 	%f33, [%rd46];
	ld.global.f32 	%f34, [%rd15+16];
	mul.f32 	%f35, %f33, %f34;
	cvt.f64.f32 	%fd5, %f35;
	add.s32 	%r34, %r69, 4;
	st.local.v2.u32 	[%rd17], {%r1, %r34};
	st.local.v2.u32 	[%rd17+8], {%r1, %r34};
	st.local.f64 	[%rd17+16], %fd5;
	{ // callseq 4, 0
	.param .b64 param0;
	st.param.b64 	[param0], %rd19;
	.param .b64 param1;
	st.param.b64 	[param1], %rd16;
	.param .b32 retval0;
	call.uni (retval0), 
	vprintf, 
	(
	param0, 
	param1
	);
	ld.param.b32 	%r35, [retval0];
	} // callseq 4
	ld.global.f32 	%f36, [%rd46+4];
	ld.global.f32 	%f37, [%rd15+20];
	ld.global.f32 	%f38, [%rd3];
	fma.rn.f32 	%f39, %f36, %f37, %f38;
	st.global.f32 	[%rd3], %f39;
	ld.global.f32 	%f40, [%rd46+4];
	ld.global.f32 	%f41, [%rd15+20];
	mul.f32 	%f42, %f40, %f41;
	cvt.f64.f32 	%fd6, %f42;
	add.s32 	%r37, %r69, 5;
	st.local.v2.u32 	[%rd17], {%r1, %r37};
	st.local.v2.u32 	[%rd17+8], {%r1, %r37};
	st.local.f64 	[%rd17+16], %fd6;
	{ // callseq 5, 0
	.param .b64 param0;
	st.param.b64 	[param0], %rd19;
	.param .b64 param1;
	st.param.b64 	[param1], %rd16;
	.param .b32 retval0;
	call.uni (retval0), 
	vprintf, 
	(
	param0, 
	param1
	);
	ld.param.b32 	%r38, [retval0];
	} // callseq 5
	ld.global.f32 	%f43, [%rd46+8];
	ld.global.f32 	%f44, [%rd15+24];
	ld.global.f32 	%f45, [%rd3];
	fma.rn.f32 	%f46, %f43, %f44, %f45;
	st.global.f32 	[%rd3], %f46;
	ld.global.f32 	%f47, [%rd46+8];
	ld.global.f32 	%f48, [%rd15+24];
	mul.f32 	%f49, %f47, %f48;
	cvt.f64.f32 	%fd7, %f49;
	add.s32 	%r40, %r69, 6;
	st.local.v2.u32 	[%rd17], {%r1, %r40};
	st.local.v2.u32 	[%rd17+8], {%r1, %r40};
	st.local.f64 	[%rd17+16], %fd7;
	{ // callseq 6, 0
	.param .b64 param0;
	st.param.b64 	[param0], %rd19;
	.param .b64 param1;
	st.param.b64 	[param1], %rd16;
	.param .b32 retval0;
	call.uni (retval0), 
	vprintf, 
	(
	param0, 
	param1
	);
	ld.param.b32 	%r41, [retval0];
	} // callseq 6
	ld.global.f32 	%f50, [%rd46+12];
	ld.global.f32 	%f51, [%rd15+28];
	ld.global.f32 	%f52, [%rd3];
	fma.rn.f32 	%f53, %f50, %f51, %f52;
	st.global.f32 	[%rd3], %f53;
	ld.global.f32 	%f54, [%rd46+12];
	ld.global.f32 	%f55, [%rd15+28];
	mul.f32 	%f56, %f54, %f55;
	cvt.f64.f32 	%fd8, %f56;
	add.s32 	%r43, %r69, 7;
	st.local.v2.u32 	[%rd17], {%r1, %r43};
	st.local.v2.u32 	[%rd17+8], {%r1, %r43};
	st.local.f64 	[%rd17+16], %fd8;
	{ // callseq 7, 0
	.param .b64 param0;
	st.param.b64 	[param0], %rd19;
	.param .b64 param1;
	st.param.b64 	[param1], %rd16;
	.param .b32 retval0;
	call.uni (retval0), 
	vprintf, 
	(
	param0, 
	param1
	);
	ld.param.b32 	%r44, [retval0];
	} // callseq 7
	add.s64 	%rd46, %rd46, 32;
	add.s32 	%r68, %r68, 8;
	add.s32 	%r69, %r69, 8;
	setp.ne.s32 	%p4, %r69, %r71;
	@%p4 bra 	$L__BB0_4;
$L__BB0_5:
	and.b32  	%r9, %r15, 7;
	setp.eq.s32 	%p5, %r9, 0;
	@%p5 bra 	$L__BB0_13;
	setp.lt.u32 	%p6, %r9, 4;
	@%p6 bra 	$L__BB0_8;
	ld.param.u64 	%rd44, [_Z20vectorMatrixMultiplyPfS_S_ii_param_0];
	cvta.to.global.u64 	%rd20, %rd44;
	mul.wide.u32 	%rd21, %r71, 4;
	add.s64 	%rd22, %rd20, %rd21;
	ld.global.f32 	%f57, [%rd22];
	add.s32 	%r46, %r71, %r2;
	mul.wide.s32 	%rd23, %r46, 4;
	add.s64 	%rd24, %rd1, %rd23;
	ld.global.f32 	%f58, [%rd24];
	ld.global.f32 	%f59, [%rd3];
	fma.rn.f32 	%f60, %f57, %f58, %f59;
	st.global.f32 	[%rd3], %f60;
	ld.global.f32 	%f61, [%rd22];
	ld.global.f32 	%f62, [%rd24];
	mul.f32 	%f63, %f61, %f62;
	cvt.f64.f32 	%fd9, %f63;
	add.u64 	%rd25, %SP, 0;
	add.u64 	%rd26, %SPL, 0;
	st.local.v2.u32 	[%rd26], {%r1, %r71};
	st.local.v2.u32 	[%rd26+8], {%r1, %r71};
	st.local.f64 	[%rd26+16], %fd9;
	mov.u64 	%rd27, $str;
	cvta.global.u64 	%rd28, %rd27;
	{ // callseq 8, 0
	.param .b64 param0;
	st.param.b64 	[param0], %rd28;
	.param .b64 param1;
	st.param.b64 	[param1], %rd25;
	.param .b32 retval0;
	call.uni (retval0), 
	vprintf, 
	(
	param0, 
	param1
	);
	ld.param.b32 	%r47, [retval0];
	} // callseq 8
	add.s32 	%r49, %r71, 1;
	ld.global.f32 	%f64, [%rd22+4];
	ld.global.f32 	%f65, [%rd24+4];
	ld.global.f32 	%f66, [%rd3];
	fma.rn.f32 	%f67, %f64, %f65, %f66;
	st.global.f32 	[%rd3], %f67;
	ld.global.f32 	%f68, [%rd22+4];
	ld.global.f32 	%f69, [%rd24+4];
	mul.f32 	%f70, %f68, %f69;
	cvt.f64.f32 	%fd10, %f70;
	st.local.v2.u32 	[%rd26], {%r1, %r49};
	st.local.v2.u32 	[%rd26+8], {%r1, %r49};
	st.local.f64 	[%rd26+16], %fd10;
	{ // callseq 9, 0
	.param .b64 param0;
	st.param.b64 	[param0], %rd28;
	.param .b64 param1;
	st.param.b64 	[param1], %rd25;
	.param .b32 retval0;
	call.uni (retval0), 
	vprintf, 
	(
	param0, 
	param1
	);
	ld.param.b32 	%r50, [retval0];
	} // callseq 9
	add.s32 	%r52, %r71, 2;
	ld.global.f32 	%f71, [%rd22+8];
	ld.global.f32 	%f72, [%rd24+8];
	ld.global.f32 	%f73, [%rd3];
	fma.rn.f32 	%f74, %f71, %f72, %f73;
	st.global.f32 	[%rd3], %f74;
	ld.global.f32 	%f75, [%rd22+8];
	ld.global.f32 	%f76, [%rd24+8];
	mul.f32 	%f77, %f75, %f76;
	cvt.f64.f32 	%fd11, %f77;
	st.local.v2.u32 	[%rd26], {%r1, %r52};
	st.local.v2.u32 	[%rd26+8], {%r1, %r52};
	st.local.f64 	[%rd26+16], %fd11;
	{ // callseq 10, 0
	.param .b64 param0;
	st.param.b64 	[param0], %rd28;
	.param .b64 param1;
	st.param.b64 	[param1], %rd25;
	.param .b32 retval0;
	call.uni (retval0), 
	vprintf, 
	(
	param0, 
	param1
	);
	ld.param.b32 	%r53, [retval0];
	} // callseq 10
	add.s32 	%r55, %r71, 3;
	ld.global.f32 	%f78, [%rd22+12];
	ld.global.f32 	%f79, [%rd24+12];
	ld.global.f32 	%f80, [%rd3];
	fma.rn.f32 	%f81, %f78, %f79, %f80;
	st.global.f32 	[%rd3], %f81;
	ld.global.f32 	%f82, [%rd22+12];
	ld.global.f32 	%f83, [%rd24+12];
	mul.f32 	%f84, %f82, %f83;
	cvt.f64.f32 	%fd12, %f84;
	st.local.v2.u32 	[%rd26], {%r1, %r55};
	st.local.v2.u32 	[%rd26+8], {%r1, %r55};
	st.local.f64 	[%rd26+16], %fd12;
	{ // callseq 11, 0
	.param .b64 param0;
	st.param.b64 	[param0], %rd28;
	.param .b64 param1;
	st.param.b64 	[param1], %rd25;
	.param .b32 retval0;
	call.uni (retval0), 
	vprintf, 
	(
	param0, 
	param1
	);
	ld.param.b32 	%r56, [retval0];
	} // callseq 11
	add.s32 	%r71, %r71, 4;
$L__BB0_8:
	and.b32  	%r12, %r15, 3;
	setp.eq.s32 	%p7, %r12, 0;
	@%p7 bra 	$L__BB0_13;
	ld.param.u64 	%rd45, [_Z20vectorMatrixMultiplyPfS_S_ii_param_0];
	cvta.to.global.u64 	%rd7, %rd45;
	add.u64 	%rd29, %SP, 0;
	add.u64 	%rd8, %SPL, 0;
	setp.eq.s32 	%p8, %r12, 1;
	@%p8 bra 	$L__BB0_11;
	mul.wide.u32 	%rd30, %r71, 4;
	add.s64 	%rd31, %rd7, %rd30;
	ld.global.f32 	%f85, [%rd31];
	add.s32 	%r58, %r71, %r2;
	mul.wide.s32 	%rd32, %r58, 4;
	add.s64 	%rd33, %rd1, %rd32;
	ld.global.f32 	%f86, [%rd33];
	ld.global.f32 	%f87, [%rd3];
	fma.rn.f32 	%f88, %f85, %f86, %f87;
	st.global.f32 	[%rd3], %f88;
	ld.global.f32 	%f89, [%rd31];
	ld.global.f32 	%f90, [%rd33];
	mul.f32 	%f91, %f89, %f90;
	cvt.f64.f32 	%fd13, %f91;
	st.local.v2.u32 	[%rd8], {%r1, %r71};
	st.local.v2.u32 	[%rd8+8], {%r1, %r71};
	st.local.f64 	[%rd8+16], %fd13;
	mov.u64 	%rd34, $str;
	cvta.global.u64 	%rd35, %rd34;
	{ // callseq 12, 0
	.param .b64 param0;
	st.param.b64 	[param0], %rd35;
	.param .b64 param1;
	st.param.b64 	[param1], %rd29;
	.param .b32 retval0;
	call.uni (retval0), 
	vprintf, 
	(
	param0, 
	param1
	);
	ld.param.b32 	%r59, [retval0];
	} // callseq 12
	add.s32 	%r61, %r71, 1;
	ld.global.f32 	%f92, [%rd31+4];
	ld.global.f32 	%f93, [%rd33+4];
	ld.global.f32 	%f94, [%rd3];
	fma.rn.f32 	%f95, %f92, %f93, %f94;
	st.global.f32 	[%rd3], %f95;
	ld.global.f32 	%f96, [%rd31+4];
	ld.global.f32 	%f97, [%rd33+4];
	mul.f32 	%f98, %f96, %f97;
	cvt.f64.f32 	%fd14, %f98;
	st.local.v2.u32 	[%rd8], {%r1, %r61};
	st.local.v2.u32 	[%rd8+8], {%r1, %r61};
	st.local.f64 	[%rd8+16], %fd14;
	{ // callseq 13, 0
	.param .b64 param0;
	st.param.b64 	[param0], %rd35;
	.param .b64 param1;
	st.param.b64 	[param1], %rd29;
	.param .b32 retval0;
	call.uni (retval0), 
	vprintf, 
	(
	param0, 
	param1
	);
	ld.param.b32 	%r62, [retval0];
	} // callseq 13
	add.s32 	%r71, %r71, 2;
$L__BB0_11:
	and.b32  	%r64, %r15, 1;
	setp.eq.b32 	%p9, %r64, 1;
	not.pred 	%p10, %p9;
	@%p10 bra 	$L__BB0_13;
	mul.wide.u32 	%rd37, %r71, 4;
	add.s64 	%rd38, %rd7, %rd37;
	ld.global.f32 	%f99, [%rd38];
	add.s32 	%r65, %r71, %r2;
	mul.wide.s32 	%rd39, %r65, 4;
	add.s64 	%rd40, %rd1, %rd39;
	ld.global.f32 	%f100, [%rd40];
	ld.global.f32 	%f101, [%rd3];
	fma.rn.f32 	%f102, %f99, %f100, %f101;
	st.global.f32 	[%rd3], %f102;
	ld.global.f32 	%f103, [%rd38];
	ld.global.f32 	%f104, [%rd40];
	mul.f32 	%f105, %f103, %f104;
	cvt.f64.f32 	%fd15, %f105;
	st.local.v2.u32 	[%rd8], {%r1, %r71};
	st.local.v2.u32 	[%rd8+8], {%r1, %r71};
	st.local.f64 	[%rd8+16], %fd15;
	mov.u64 	%rd41, $str;
	cvta.global.u64 	%rd42, %rd41;
	{ // callseq 14, 0
	.param .b64 param0;
	st.param.b64 	[param0], %rd42;
	.param .b64 param1;
	st.param.b64 	[param1], %rd29;
	.param .b32 retval0;
	call.uni (retval0), 
	vprintf, 
	(
	param0, 
	param1
	);
	ld.param.b32 	%r66, [retval0];
	} // callseq 14
$L__BB0_13:
	ret;

}


// ===== COMPILED SASS (sm_100) =====

	.target	sm_100

	.elftype	@"ET_EXEC"


//--------------------- .note.nv.tkinfo           --------------------------
	.section	.note.nv.tkinfo,"",@"SHT_NOTE"
	.sectionflags	@"SHF_NOTE_NV_TKINFO"
	.tkinfo
        /*0018*/ 	.word	0x00000002
        /*0030*/ 	.string	""
        /*0030*/ 	.string	"ptxas"
        /*0030*/ 	.string	"Cuda compilation tools, release 13.0, V13.0.88"
        /*0030*/ 	.string	"Build cuda_13.0.r13.0/compiler.36424714_0"
        /*0030*/ 	.string	"-arch sm_100 -m 64 "



//--------------------- .note.nv.cuinfo           --------------------------
	.section	.note.nv.cuinfo,"",@"SHT_NOTE"
	.sectionflags	@"SHF_NOTE_NV_CUINFO"
        /*0018*/ 	.short	0x0002
        /*001a*/ 	.short	0x0064
        /*001c*/ 	.short	0x0082
	.zero		2


//--------------------- .nv.info                  --------------------------
	.section	.nv.info,"",@"SHT_CUDA_INFO"
	.align	4


	//----- nvinfo : EIATTR_REGCOUNT
	.align		4
        /*0000*/ 	.byte	0x04, 0x2f
        /*0002*/ 	.short	(.L_2 - .L_1)
	.align		4
.L_1:
        /*0004*/ 	.word	index@(_Z20vectorMatrixMultiplyPfS_S_ii)
        /*0008*/ 	.word	0x00000022


	//----- nvinfo : EIATTR_FRAME_SIZE
	.align		4
.L_2:
        /*000c*/ 	.byte	0x04, 0x11
        /*000e*/ 	.short	(.L_4 - .L_3)
	.align		4
.L_3:
        /*0010*/ 	.word	index@(_Z20vectorMatrixMultiplyPfS_S_ii)
        /*0014*/ 	.word	0x00000018


	//----- nvinfo : EIATTR_MIN_STACK_SIZE
	.align		4
.L_4:
        /*0018*/ 	.byte	0x04, 0x12
        /*001a*/ 	.short	(.L_6 - .L_5)
	.align		4
.L_5:
        /*001c*/ 	.word	index@(_Z20vectorMatrixMultiplyPfS_S_ii)
        /*0020*/ 	.word	0x00000018
.L_6:


//--------------------- .nv.compat                --------------------------
	.section	.nv.compat,"",@"SHT_CUDA_COMPAT_INFO"
	.align	4
        /*0000*/ 	.byte	0x02, 0x09, 0x00, 0x00, 0x02, 0x02, 0x01, 0x00, 0x02, 0x05, 0x05, 0x00, 0x03, 0x07, 0x01, 0x01
        /*0010*/ 	.byte	0x02, 0x03, 0x00, 0x00, 0x02, 0x06, 0x01, 0x00, 0x04, 0x0b, 0x08, 0x00, 0x09, 0x00, 0x00, 0x00
        /*0020*/ 	.byte	0x00, 0x00, 0x00, 0x00


//--------------------- .nv.info._Z20vectorMatrixMultiplyPfS_S_ii --------------------------
	.section	.nv.info._Z20vectorMatrixMultiplyPfS_S_ii,"",@"SHT_CUDA_INFO"
	.sectionflags	@""
	.align	4


	//----- nvinfo : EIATTR_CUDA_API_VERSION
	.align		4
        /*0000*/ 	.byte	0x04, 0x37
        /*0002*/ 	.short	(.L_8 - .L_7)
.L_7:
        /*0004*/ 	.word	0x00000082


	//----- nvinfo : EIATTR_KPARAM_INFO
	.align		4
.L_8:
        /*0008*/ 	.byte	0x04, 0x17
        /*000a*/ 	.short	(.L_10 - .L_9)
.L_9:
        /*000c*/ 	.word	0x00000000
        /*0010*/ 	.short	0x0004
        /*0012*/ 	.short	0x001c
        /*0014*/ 	.byte	0x00, 0xf0, 0x11, 0x00


	//----- nvinfo : EIATTR_KPARAM_INFO
	.align		4
.L_10:
        /*0018*/ 	.byte	0x04, 0x17
        /*001a*/ 	.short	(.L_12 - .L_11)
.L_11:
        /*001c*/ 	.word	0x00000000
        /*0020*/ 	.short	0x0003
        /*0022*/ 	.short	0x0018
        /*0024*/ 	.byte	0x00, 0xf0, 0x11, 0x00


	//----- nvinfo : EIATTR_KPARAM_INFO
	.align		4
.L_12:
        /*0028*/ 	.byte	0x04, 0x17
        /*002a*/ 	.short	(.L_14 - .L_13)
.L_13:
        /*002c*/ 	.word	0x00000000
        /*0030*/ 	.short	0x0002
        /*0032*/ 	.short	0x0010
        /*0034*/ 	.byte	0x00, 0xf5, 0x21, 0x00


	//----- nvinfo : EIATTR_KPARAM_INFO
	.align		4
.L_14:
        /*0038*/ 	.byte	0x04, 0x17
        /*003a*/ 	.short	(.L_16 - .L_15)
.L_15:
        /*003c*/ 	.word	0x00000000
        /*0040*/ 	.short	0x0001
        /*0042*/ 	.short	0x0008
        /*0044*/ 	.byte	0x00, 0xf5, 0x21, 0x00


	//----- nvinfo : EIATTR_KPARAM_INFO
	.align		4
.L_16:
        /*0048*/ 	.byte	0x04, 0x17
        /*004a*/ 	.short	(.L_18 - .L_17)
.L_17:
        /*004c*/ 	.word	0x00000000
        /*0050*/ 	.short	0x0000
        /*0052*/ 	.short	0x0000
        /*0054*/ 	.byte	0x00, 0xf5, 0x21, 0x00


	//----- nvinfo : EIATTR_SPARSE_MMA_MASK
	.align		4
.L_18:
        /*0058*/ 	.byte	0x03, 0x50
        /*005a*/ 	.short	0x0000


	//----- nvinfo : EIATTR_MAXREG_COUNT
	.align		4
        /*005c*/ 	.byte	0x03, 0x1b
        /*005e*/ 	.short	0x00ff


	//----- nvinfo : EIATTR_EXTERNS
	.align		4
        /*0060*/ 	.byte	0x04, 0x0f
        /*0062*/ 	.short	(.L_20 - .L_19)


	//   ....[0]....
	.align		4
.L_19:
        /*0064*/ 	.word	index@(vprintf)


	//----- nvinfo : EIATTR_MERCURY_ISA_VERSION
	.align		4
.L_20:
        /*0068*/ 	.byte	0x03, 0x5f
        /*006a*/ 	.short	0x0101


	//----- nvinfo : EIATTR_VRC_CTA_INIT_COUNT
	.align		4
        /*006c*/ 	.byte	0x02, 0x4a
	.zero		1
	.zero		1


	//----- nvinfo : EIATTR_SYSCALL_OFFSETS
	.align		4
        /*0070*/ 	.byte	0x04, 0x46
        /*0072*/ 	.short	(.L_22 - .L_21)


	//   ....[0]....
.L_21:
        /*0074*/ 	.word	0x00000380


	//   ....[1]....
        /*0078*/ 	.word	0x00000510


	//   ....[2]....
        /*007c*/ 	.word	0x00000690


	//   ....[3]....
        /*0080*/ 	.word	0x00000810


	//   ....[4]....
        /*0084*/ 	.word	0x00000990


	//   ....[5]....
        /*0088*/ 	.word	0x00000b10


	//   ....[6]....
        /*008c*/ 	.word	0x00000c90


	//   ....[7]....
        /*0090*/ 	.word	0x00000e10


	//   ....[8]....
        /*0094*/ 	.word	0x000010c0


	//   ....[9]....
        /*0098*/ 	.word	0x00001240


	//   ....[10]....
        /*009c*/ 	.word	0x000013c0


	//   ....[11]....
        /*00a0*/ 	.word	0x00001540


	//   ....[12]....
        /*00a4*/ 	.word	0x00001770


	//   ....[13]....
        /*00a8*/ 	.word	0x000018e0


	//   ....[14]....
        /*00ac*/ 	.word	0x00001af0


	//----- nvinfo : EIATTR_EXIT_INSTR_OFFSETS
	.align		4
.L_22:
        /*00b0*/ 	.byte	0x04, 0x1c
        /*00b2*/ 	.short	(.L_24 - .L_23)


	//   ....[0]....
.L_23:
        /*00b4*/ 	.word	0x000000c0


	//   ....[1]....
        /*00b8*/ 	.word	0x00000130


	//   ....[2]....
        /*00bc*/ 	.word	0x00000eb0


	//   ....[3]....
        /*00c0*/ 	.word	0x00001580


	//   ....[4]....
        /*00c4*/ 	.word	0x00001930


	//   ....[5]....
        /*00c8*/ 	.word	0x00001b00


	//----- nvinfo : EIATTR_CRS_STACK_SIZE
	.align		4
.L_24:
        /*00cc*/ 	.byte	0x04, 0x1e
        /*00ce*/ 	.short	(.L_26 - .L_25)
.L_25:
        /*00d0*/ 	.word	0x00000000


	//----- nvinfo : EIATTR_CBANK_PARAM_SIZE
	.align		4
.L_26:
        /*00d4*/ 	.byte	0x03, 0x19
        /*00d6*/ 	.short	0x0020


	//----- nvinfo : EIATTR_PARAM_CBANK
	.align		4
        /*00d8*/ 	.byte	0x04, 0x0a
        /*00da*/ 	.short	(.L_28 - .L_27)
	.align		4
.L_27:
        /*00dc*/ 	.word	index@(.nv.constant0._Z20vectorMatrixMultiplyPfS_S_ii)
        /*00e0*/ 	.short	0x0380
        /*00e2*/ 	.short	0x0020


	//----- nvinfo : EIATTR_SW_WAR
	.align		4
.L_28:
        /*00e4*/ 	.byte	0x04, 0x36
        /*00e6*/ 	.short	(.L_30 - .L_29)
.L_29:
        /*00e8*/ 	.word	0x00000008
.L_30:


//--------------------- .nv.callgraph             --------------------------
	.section	.nv.callgraph,"",@"SHT_CUDA_CALLGRAPH"
	.align	4
	.sectionentsize	8
	.align		4
        /*0000*/ 	.word	0x00000000
	.align		4
        /*0004*/ 	.word	0xffffffff
	.align		4
        /*0008*/ 	.word	index@(_Z20vectorMatrixMultiplyPfS_S_ii)
	.align		4
        /*000c*/ 	.word	index@(vprintf)
	.align		4
        /*0010*/ 	.word	0x00000000
	.align		4
        /*0014*/ 	.word	0xfffffffe
	.align		4
        /*0018*/ 	.word	0x00000000
	.align		4
        /*001c*/ 	.word	0xfffffffd
	.align		4
        /*0020*/ 	.word	0x00000000
	.align		4
        /*0024*/ 	.word	0xfffffffc


//--------------------- .nv.constant4             --------------------------
	.section	.nv.constant4,"a",@progbits
	.align	8
	.align		8
.nv.constant4:
        /*0000*/ 	.dword	vprintf
	.align		8
        /*0008*/ 	.dword	$str


//--------------------- .text._Z20vectorMatrixMultiplyPfS_S_ii --------------------------
	.section	.text._Z20vectorMatrixMultiplyPfS_S_ii,"ax",@progbits
	.align	128
        .global         _Z20vectorMatrixMultiplyPfS_S_ii
        .type           _Z20vectorMatrixMultiplyPfS_S_ii,@function
        .size           _Z20vectorMatrixMultiplyPfS_S_ii,(.L_x_20 - _Z20vectorMatrixMultiplyPfS_S_ii)
        .other          _Z20vectorMatrixMultiplyPfS_S_ii,@"STO_CUDA_ENTRY STV_DEFAULT"
_Z20vectorMatrixMultiplyPfS_S_ii:
.text._Z20vectorMatrixMultiplyPfS_S_ii:
[----:B------:R-:W0:Y:S01]  /*0000*/  LDC R1, c[0x0][0x37c] ;  /* 0x0000df00ff017b82 */ /* 0x000e220000000800 */
[----:B------:R-:W1:Y:S01]  /*0010*/  S2R R3, SR_TID.X ;  /* 0x0000000000037919 */ /* 0x000e620000002100 */
[----:B------:R-:W2:Y:S06]  /*0020*/  LDCU UR5, c[0x0][0x2fc] ;  /* 0x00005f80ff0577ac */ /* 0x000eac0008000800 */
[----:B------:R-:W1:Y:S01]  /*0030*/  S2UR UR6, SR_CTAID.X ;  /* 0x00000000000679c3 */ /* 0x000e620000002500 */
[----:B0-----:R-:W-:Y:S01]  /*0040*/  IADD3 R1, PT, PT, R1, -0x18, RZ ;  /* 0xffffffe801017810 */ /* 0x001fe20007ffe0ff */
[----:B------:R-:W0:Y:S01]  /*0050*/  LDCU UR7, c[0x0][0x398] ;  /* 0x00007300ff0777ac */ /* 0x000e220008000800 */
[----:B------:R-:W3:Y:S05]  /*0060*/  LDCU UR4, c[0x0][0x2f8] ;  /* 0x00005f00ff0477ac */ /* 0x000eea0008000800 */
[----:B------:R-:W1:Y:S01]  /*0070*/  LDC R22, c[0x0][0x360] ;  /* 0x0000d800ff167b82 */ /* 0x000e620000000800 */
[----:B---3--:R-:W-:-:S05]  /*0080*/  IADD3 R24, P1, PT, R1, UR4, RZ ;  /* 0x0000000401187c10 */ /* 0x008fca000ff3e0ff */
[----:B--2---:R-:W-:Y:S02]  /*0090*/  IMAD.X R2, RZ, RZ, UR5, P1 ;  /* 0x00000005ff027e24 */ /* 0x004fe400088e06ff */
[----:B-1----:R-:W-:-:S05]  /*00a0*/  IMAD R22, R22, UR6, R3 ;  /* 0x0000000616167c24 */ /* 0x002fca000f8e0203 */
[----:B0-----:R-:W-:-:S13]  /*00b0*/  ISETP.GE.AND P0, PT, R22, UR7, PT ;  /* 0x0000000716007c0c */ /* 0x001fda000bf06270 */
[----:B------:R-:W-:Y:S05]  /*00c0*/  @P0 EXIT ;  /* 0x000000000000094d */ /* 0x000fea0003800000 */
[----:B------:R-:W0:Y:S01]  /*00d0*/  LDC R3, c[0x0][0x39c] ;  /* 0x0000e700ff037b82 */ /* 0x000e220000000800 */
[----:B------:R-:W1:Y:S07]  /*00e0*/  LDCU.64 UR36, c[0x0][0x358] ;  /* 0x00006b00ff2477ac */ /* 0x000e6e0008000a00 */
[----:B------:R-:W2:Y:S01]  /*00f0*/  LDC.64 R30, c[0x0][0x390] ;  /* 0x0000e400ff1e7b82 */ /* 0x000ea20000000a00 */
[----:B0-----:R-:W-:Y:S01]  /*0100*/  ISETP.GE.AND P0, PT, R3, 0x1, PT ;  /* 0x000000010300780c */ /* 0x001fe20003f06270 */
[----:B--2---:R-:W-:-:S05]  /*0110*/  IMAD.WIDE R30, R22, 0x4, R30 ;  /* 0x00000004161e7825 */ /* 0x004fca00078e021e */
[----:B-1----:R0:W-:Y:S07]  /*0120*/  STG.E desc[UR36][R30.64], RZ ;  /* 0x000000ff1e007986 */ /* 0x0021ee000c101924 */
[----:B------:R-:W-:Y:S05]  /*0130*/  @!P0 EXIT ;  /* 0x000000000000894d */ /* 0x000fea0003800000 */
[----:B------:R-:W-:Y:S01]  /*0140*/  ISETP.GE.U32.AND P0, PT, R3, 0x8, PT ;  /* 0x000000080300780c */ /* 0x000fe20003f06070 */
[----:B------:R-:W-:Y:S02]  /*0150*/  HFMA2 R19, -RZ, RZ, 0, 0 ;  /* 0x00000000ff137431 */ /* 0x000fe400000001ff */
[----:B------:R-:W-:-:S10]  /*0160*/  IMAD R26, R22, R3, RZ ;  /* 0x00000003161a7224 */ /* 0x000fd400078e02ff */
[----:B------:R-:W-:Y:S05]  /*0170*/  @!P0 BRA `(.L_x_0) ;  /* 0x0000000c00448947 */ /* 0x000fea0003800000 */
[----:B------:R-:W1:Y:S01]  /*0180*/  LDCU.64 UR4, c[0x0][0x380] ;  /* 0x00007000ff0477ac */ /* 0x000e620008000a00 */
[----:B------:R-:W-:Y:S01]  /*0190*/  BSSY.RECONVERGENT B6, `(.L_x_0) ;  /* 0x00000cf000067945 */ /* 0x000fe20003800200 */
[----:B------:R-:W-:Y:S01]  /*01a0*/  LOP3.LUT R19, R3, 0x7ffffff8, RZ, 0xc0, !PT ;  /* 0x7ffffff803137812 */ /* 0x000fe200078ec0ff */
[----:B------:R-:W-:Y:S01]  /*01b0*/  IMAD.MOV.U32 R23, RZ, RZ, RZ ;  /* 0x000000ffff177224 */ /* 0x000fe200078e00ff */
[----:B-1----:R-:W-:-:S04]  /*01c0*/  UIADD3 UR4, UP0, UPT, UR4, 0x10, URZ ;  /* 0x0000001004047890 */ /* 0x002fc8000ff1e0ff */
[----:B------:R-:W-:Y:S02]  /*01d0*/  UIADD3.X UR5, UPT, UPT, URZ, UR5, URZ, UP0, !UPT ;  /* 0x00000005ff057290 */ /* 0x000fe400087fe4ff */
[----:B------:R-:W-:-:S04]  /*01e0*/  MOV R28, UR4 ;  /* 0x00000004001c7c02 */ /* 0x000fc80008000f00 */
[----:B------:R-:W-:-:S07]  /*01f0*/  IMAD.U32 R29, RZ, RZ, UR5 ;  /* 0x00000005ff1d7e24 */ /* 0x000fce000f8e00ff */
.L_x_9:
[----:B------:R-:W1:Y:S01]  /*0200*/  LDC.64 R16, c[0x0][0x388] ;  /* 0x0000e200ff107b82 */ /* 0x000e620000000a00 */
[----:B------:R-:W2:Y:S04]  /*0210*/  LDG.E R5, desc[UR36][R30.64] ;  /* 0x000000241e057981 */ /* 0x000ea8000c1e1900 */
[----:B------:R-:W2:Y:S01]  /*0220*/  LDG.E R0, desc[UR36][R28.64+-0x10] ;  /* 0xfffff0241c007981 */ /* 0x000ea2000c1e1900 */
[----:B-1----:R-:W-:-:S05]  /*0230*/  IMAD.WIDE R16, R26, 0x4, R16 ;  /* 0x000000041a107825 */ /* 0x002fca00078e0210 */
[----:B------:R-:W2:Y:S02]  /*0240*/  LDG.E R3, desc[UR36][R16.64] ;  /* 0x0000002410037981 */ /* 0x000ea4000c1e1900 */
[----:B--2---:R-:W-:-:S05]  /*0250*/  FFMA R3, R0, R3, R5 ;  /* 0x0000000300037223 */ /* 0x004fca0000000005 */
[----:B------:R1:W-:Y:S04]  /*0260*/  STG.E desc[UR36][R30.64], R3 ;  /* 0x000000031e007986 */ /* 0x0003e8000c101924 */
[----:B------:R-:W2:Y:S04]  /*0270*/  LDG.E R0, desc[UR36][R28.64+-0x10] ;  /* 0xfffff0241c007981 */ /* 0x000ea8000c1e1900 */
[----:B------:R-:W2:Y:S01]  /*0280*/  LDG.E R5, desc[UR36][R16.64] ;  /* 0x0000002410057981 */ /* 0x000ea2000c1e1900 */
[----:B------:R-:W3:Y:S01]  /*0290*/  LDCU UR4, c[0x0][0x2f8] ;  /* 0x00005f00ff0477ac */ /* 0x000ee20008000800 */
[----:B------:R-:W-:-:S06]  /*02a0*/  MOV R8, 0x0 ;  /* 0x0000000000087802 */ /* 0x000fcc0000000f00 */
[----:B------:R-:W4:Y:S01]  /*02b0*/  LDC.64 R8, c[0x4][R8] ;  /* 0x0100000008087b82 */ /* 0x000f220000000a00 */
[----:B---3--:R-:W-:Y:S01]  /*02c0*/  IADD3 R18, PT, PT, R24, -UR4, RZ ;  /* 0x8000000418127c10 */ /* 0x008fe2000fffe0ff */
[----:B------:R-:W3:Y:S04]  /*02d0*/  LDCU.64 UR4, c[0x4][0x8] ;  /* 0x01000100ff0477ac */ /* 0x000ee80008000a00 */
[----:B------:R1:W-:Y:S04]  /*02e0*/  STL.64 [R18], R22 ;  /* 0x0000001612007387 */ /* 0x0003e80000100a00 */
[----:B------:R1:W-:Y:S01]  /*02f0*/  STL.64 [R18+0x8], R22 ;  /* 0x0000081612007387 */ /* 0x0003e20000100a00 */
[----:B------:R-:W-:Y:S01]  /*0300*/  IMAD.MOV.U32 R6, RZ, RZ, R24 ;  /* 0x000000ffff067224 */ /* 0x000fe200078e0018 */
[----:B------:R-:W-:Y:S01]  /*0310*/  MOV R7, R2 ;  /* 0x0000000200077202 */ /* 0x000fe20000000f00 */
[----:B---3--:R-:W-:-:S02]  /*0320*/  IMAD.U32 R4, RZ, RZ, UR4 ;  /* 0x00000004ff047e24 */ /* 0x008fc4000f8e00ff */
[----:B--2---:R-:W-:-:S04]  /*0330*/  FMUL R0, R0, R5 ;  /* 0x0000000500007220 */ /* 0x004fc80000400000 */
[----:B------:R-:W2:Y:S02]  /*0340*/  F2F.F64.F32 R10, R0 ;  /* 0x00000000000a7310 */ /* 0x000ea40000201800 */
[----:B--2---:R1:W-:Y:S01]  /*0350*/  STL.64 [R18+0x10], R10 ;  /* 0x0000100a12007387 */ /* 0x0043e20000100a00 */
[----:B----4-:R-:W-:-:S07]  /*0360*/  MOV R5, UR5 ;  /* 0x0000000500057c02 */ /* 0x010fce0008000f00 */
[----:B------:R-:W-:-:S07]  /*0370*/  LEPC R20, `(.L_x_1) ;  /* 0x000000001014794e */ /* 0x000fce0000000000 */
[----:B01----:R-:W-:Y:S05]  /*0380*/  CALL.ABS.NOINC R8 ;  /* 0x0000000008007343 */ /* 0x003fea0003c00000 */
.L_x_1:
[----:B------:R-:W2:Y:S04]  /*0390*/  LDG.E R0, desc[UR36][R28.64+-0xc] ;  /* 0xfffff4241c007981 */ /* 0x000ea8000c1e1900 */
[----:B------:R-:W2:Y:S04]  /*03a0*/  LDG.E R3, desc[UR36][R16.64+0x4] ;  /* 0x0000042410037981 */ /* 0x000ea8000c1e1900 */
[----:B------:R-:W2:Y:S01]  /*03b0*/  LDG.E R5, desc[UR36][R30.64] ;  /* 0x000000241e057981 */ /* 0x000ea2000c1e1900 */
[----:B------:R-:W-:Y:S01]  /*03c0*/  VIADD R13, R23, 0x1 ;  /* 0x00000001170d7836 */ /* 0x000fe20000000000 */
[----:B------:R-:W-:Y:S01]  /*03d0*/  MOV R12, R22 ;  /* 0x00000016000c7202 */ /* 0x000fe20000000f00 */
[----:B------:R-:W-:Y:S01]  /*03e0*/  IMAD.MOV.U32 R14, RZ, RZ, R22 ;  /* 0x000000ffff0e7224 */ /* 0x000fe200078e0016 */
[----:B------:R-:W-:Y:S01]  /*03f0*/  MOV R25, 0x0 ;  /* 0x0000000000197802 */ /* 0x000fe20000000f00 */
[----:B------:R-:W0:Y:S01]  /*0400*/  LDCU.64 UR4, c[0x4][0x8] ;  /* 0x01000100ff0477ac */ /* 0x000e220008000a00 */
[----:B--2---:R-:W-:-:S05]  /*0410*/  FFMA R3, R0, R3, R5 ;  /* 0x0000000300037223 */ /* 0x004fca0000000005 */
[----:B------:R1:W-:Y:S04]  /*0420*/  STG.E desc[UR36][R30.64], R3 ;  /* 0x000000031e007986 */ /* 0x0003e8000c101924 */
[----:B------:R-:W2:Y:S04]  /*0430*/  LDG.E R0, desc[UR36][R28.64+-0xc] ;  /* 0xfffff4241c007981 */ /* 0x000ea8000c1e1900 */
[----:B------:R-:W2:Y:S01]  /*0440*/  LDG.E R5, desc[UR36][R16.64+0x4] ;  /* 0x0000042410057981 */ /* 0x000ea2000c1e1900 */
[----:B------:R-:W-:Y:S01]  /*0450*/  MOV R15, R13 ;  /* 0x0000000d000f7202 */ /* 0x000fe20000000f00 */
[----:B------:R1:W3:Y:S01]  /*0460*/  LDC.64 R8, c[0x4][R25] ;  /* 0x0100000019087b82 */ /* 0x0002e20000000a00 */
[----:B0-----:R-:W-:Y:S01]  /*0470*/  IMAD.U32 R4, RZ, RZ, UR4 ;  /* 0x00000004ff047e24 */ /* 0x001fe2000f8e00ff */
[----:B------:R1:W-:Y:S01]  /*0480*/  STL.64 [R18], R12 ;  /* 0x0000000c12007387 */ /* 0x0003e20000100a00 */
[----:B------:R-:W-:Y:S01]  /*0490*/  IMAD.MOV.U32 R6, RZ, RZ, R24 ;  /* 0x000000ffff067224 */ /* 0x000fe200078e0018 */
[----:B------:R-:W-:-:S02]  /*04a0*/  MOV R7, R2 ;  /* 0x0000000200077202 */ /* 0x000fc40000000f00 */
[----:B------:R1:W-:Y:S01]  /*04b0*/  STL.64 [R18+0x8], R14 ;  /* 0x0000080e12007387 */ /* 0x0003e20000100a00 */
[----:B--2---:R-:W-:Y:S01]  /*04c0*/  FMUL R0, R0, R5 ;  /* 0x0000000500007220 */ /* 0x004fe20000400000 */
[----:B------:R-:W-:-:S03]  /*04d0*/  MOV R5, UR5 ;  /* 0x0000000500057c02 */ /* 0x000fc60008000f00 */
[----:B------:R-:W0:Y:S02]  /*04e0*/  F2F.F64.F32 R10, R0 ;  /* 0x00000000000a7310 */ /* 0x000e240000201800 */
[----:B0--3--:R1:W-:Y:S02]  /*04f0*/  STL.64 [R18+0x10], R10 ;  /* 0x0000100a12007387 */ /* 0x0093e40000100a00 */
[----:B------:R-:W-:-:S07]  /*0500*/  LEPC R20, `(.L_x_2) ;  /* 0x000000001014794e */ /* 0x000fce0000000000 */
[----:B-1----:R-:W-:Y:S05]  /*0510*/  CALL.ABS.NOINC R8 ;  /* 0x0000000008007343 */ /* 0x002fea0003c00000 */
.L_x_2:
[----:B------:R-:W2:Y:S04]  /*0520*/  LDG.E R0, desc[UR36][R28.64+-0x8] ;  /* 0xfffff8241c007981 */ /* 0x000ea8000c1e1900 */
[----:B------:R-:W2:Y:S04]  /*0530*/  LDG.E R3, desc[UR36][R16.64+0x8] ;  /* 0x0000082410037981 */ /* 0x000ea8000c1e1900 */
[----:B------:R-:W2:Y:S01]  /*0540*/  LDG.E R5, desc[UR36][R30.64] ;  /* 0x000000241e057981 */ /* 0x000ea2000c1e1900 */
[----:B------:R-:W-:Y:S01]  /*0550*/  VIADD R13, R23, 0x2 ;  /* 0x00000002170d7836 */ /* 0x000fe20000000000 */
[----:B------:R-:W-:Y:S01]  /*0560*/  MOV R12, R22 ;  /* 0x00000016000c7202 */ /* 0x000fe20000000f00 */
[----:B------:R-:W-:Y:S01]  /*0570*/  IMAD.MOV.U32 R14, RZ, RZ, R22 ;  /* 0x000000ffff0e7224 */ /* 0x000fe200078e0016 */
        /* <DEDUP_REMOVED lines=18> */
.L_x_3:
        /* <DEDUP_REMOVED lines=24> */
.L_x_4:
        /* <DEDUP_REMOVED lines=24> */
.L_x_5:
        /* <DEDUP_REMOVED lines=24> */
.L_x_6:
        /* <DEDUP_REMOVED lines=24> */
.L_x_7:
        /* <DEDUP_REMOVED lines=24> */
.L_x_8:
[----:B------:R-:W-:Y:S01]  /*0e20*/  VIADD R23, R23, 0x8 ;  /* 0x0000000817177836 */ /* 0x000fe20000000000 */
[----:B------:R-:W-:Y:S02]  /*0e30*/  IADD3 R28, P1, PT, R28, 0x20, RZ ;  /* 0x000000201c1c7810 */ /* 0x000fe40007f3e0ff */
[----:B------:R-:W-:Y:S02]  /*0e40*/  IADD3 R26, PT, PT, R26, 0x8, RZ ;  /* 0x000000081a1a7810 */ /* 0x000fe40007ffe0ff */
[----:B------:R-:W-:Y:S01]  /*0e50*/  ISETP.NE.AND P0, PT, R23, R19, PT ;  /* 0x000000131700720c */ /* 0x000fe20003f05270 */
[----:B------:R-:W-:-:S12]  /*0e60*/  IMAD.X R29, RZ, RZ, R29, P1 ;  /* 0x000000ffff1d7224 */ /* 0x000fd800008e061d */
[----:B------:R-:W-:Y:S05]  /*0e70*/  @P0 BRA `(.L_x_9) ;  /* 0xfffffff000e00947 */ /* 0x000fea000383ffff */
[----:B------:R-:W-:Y:S05]  /*0e80*/  BSYNC.RECONVERGENT B6 ;  /* 0x0000000000067941 */ /* 0x000fea0003800200 */
.L_x_0:
[----:B------:R-:W1:Y:S02]  /*0e90*/  LDC R0, c[0x0][0x39c] ;  /* 0x0000e700ff007b82 */ /* 0x000e640000000800 */
[----:B-1----:R-:W-:-:S13]  /*0ea0*/  LOP3.LUT P0, R0, R0, 0x7, RZ, 0xc0, !PT ;  /* 0x0000000700007812 */ /* 0x002fda000780c0ff */
[----:B------:R-:W-:Y:S05]  /*0eb0*/  @!P0 EXIT ;  /* 0x000000000000894d */ /* 0x000fea0003800000 */
[----:B------:R-:W1:Y:S01]  /*0ec0*/  LDCU UR4, c[0x0][0x39c] ;  /* 0x00007380ff0477ac */ /* 0x000e620008000800 */
[----:B------:R-:W-:Y:S01]  /*0ed0*/  ISETP.GE.U32.AND P0, PT, R0, 0x4, PT ;  /* 0x000000040000780c */ /* 0x000fe20003f06070 */
[----:B-1----:R-:W-:-:S12]  /*0ee0*/  IMAD R26, R22, UR4, RZ ;  /* 0x00000004161a7c24 */ /* 0x002fd8000f8e02ff */
[----:B------:R-:W-:Y:S05]  /*0ef0*/  @!P0 BRA `(.L_x_10) ;  /* 0x0000000400988947 */ /* 0x000fea0003800000 */
[----:B------:R-:W1:Y:S01]  /*0f00*/  LDC.64 R16, c[0x0][0x388] ;  /* 0x0000e200ff107b82 */ /* 0x000e620000000a00 */
[-C--:B------:R-:W-:Y:S01]  /*0f10*/  IADD3 R3, PT, PT, R26, R19.reuse, RZ ;  /* 0x000000131a037210 */ /* 0x080fe20007ffe0ff */
[----:B------:R-:W2:Y:S06]  /*0f20*/  LDG.E R5, desc[UR36][R30.64] ;  /* 0x000000241e057981 */ /* 0x000eac000c1e1900 */
[----:B------:R-:W3:Y:S01]  /*0f30*/  LDC.64 R28, c[0x0][0x380] ;  /* 0x0000e000ff1c7b82 */ /* 0x000ee20000000a00 */
[--C-:B------:R-:W-:Y:S01]  /*0f40*/  IMAD.MOV.U32 R12, RZ, RZ, R22.reuse ;  /* 0x000000ffff0c7224 */ /* 0x100fe200078e0016 */
[----:B------:R-:W-:Y:S01]  /*0f50*/  MOV R13, R19 ;  /* 0x00000013000d7202 */ /* 0x000fe20000000f00 */
[----:B------:R-:W-:Y:S01]  /*0f60*/  IMAD.MOV.U32 R18, RZ, RZ, R22 ;  /* 0x000000ffff127224 */ /* 0x000fe200078e0016 */
[----:B------:R-:W-:Y:S01]  /*0f70*/  MOV R23, 0x0 ;  /* 0x0000000000177802 */ /* 0x000fe20000000f00 */
[----:B------:R-:W4:Y:S01]  /*0f80*/  LDCU.64 UR4, c[0x4][0x8] ;  /* 0x01000100ff0477ac */ /* 0x000f220008000a00 */
[----:B-1----:R-:W-:-:S05]  /*0f90*/  IMAD.WIDE R16, R3, 0x4, R16 ;  /* 0x0000000403107825 */ /* 0x002fca00078e0210 */
[----:B------:R-:W2:Y:S01]  /*0fa0*/  LDG.E R3, desc[UR36][R16.64] ;  /* 0x0000002410037981 */ /* 0x000ea2000c1e1900 */
[----:B---3--:R-:W-:-:S05]  /*0fb0*/  IMAD.WIDE.U32 R28, R19, 0x4, R28 ;  /* 0x00000004131c7825 */ /* 0x008fca00078e001c */
[----:B------:R-:W2:Y:S02]  /*0fc0*/  LDG.E R0, desc[UR36][R28.64] ;  /* 0x000000241c007981 */ /* 0x000ea4000c1e1900 */
[----:B--2---:R-:W-:-:S05]  /*0fd0*/  FFMA R3, R0, R3, R5 ;  /* 0x0000000300037223 */ /* 0x004fca0000000005 */
[----:B------:R1:W-:Y:S04]  /*0fe0*/  STG.E desc[UR36][R30.64], R3 ;  /* 0x000000031e007986 */ /* 0x0003e8000c101924 */
[----:B------:R-:W2:Y:S04]  /*0ff0*/  LDG.E R0, desc[UR36][R28.64] ;  /* 0x000000241c007981 */ /* 0x000ea8000c1e1900 */
[----:B------:R-:W2:Y:S01]  /*1000*/  LDG.E R5, desc[UR36][R16.64] ;  /* 0x0000002410057981 */ /* 0x000ea2000c1e1900 */
[----:B------:R1:W3:Y:S03]  /*1010*/  LDC.64 R8, c[0x4][R23] ;  /* 0x0100000017087b82 */ /* 0x0002e60000000a00 */
[----:B------:R1:W-:Y:S04]  /*1020*/  STL.64 [R1+0x8], R12 ;  /* 0x0000080c01007387 */ /* 0x0003e80000100a00 */
[----:B------:R1:W-:Y:S01]  /*1030*/  STL.64 [R1], R18 ;  /* 0x0000001201007387 */ /* 0x0003e20000100a00 */
[----:B----4-:R-:W-:Y:S01]  /*1040*/  MOV R4, UR4 ;  /* 0x0000000400047c02 */ /* 0x010fe20008000f00 */
[----:B------:R-:W-:Y:S01]  /*1050*/  IMAD.MOV.U32 R7, RZ, RZ, R2 ;  /* 0x000000ffff077224 */ /* 0x000fe200078e0002 */
[----:B------:R-:W-:Y:S01]  /*1060*/  MOV R6, R24 ;  /* 0x0000001800067202 */ /* 0x000fe20000000f00 */
[----:B--2---:R-:W-:-:S04]  /*1070*/  FMUL R0, R0, R5 ;  /* 0x0000000500007220 */ /* 0x004fc80000400000 */
[----:B------:R-:W2:Y:S02]  /*1080*/  F2F.F64.F32 R10, R0 ;  /* 0x00000000000a7310 */ /* 0x000ea40000201800 */
[----:B--2---:R1:W-:Y:S01]  /*1090*/  STL.64 [R1+0x10], R10 ;  /* 0x0000100a01007387 */ /* 0x0043e20000100a00 */
[----:B---3--:R-:W-:-:S07]  /*10a0*/  IMAD.U32 R5, RZ, RZ, UR5 ;  /* 0x00000005ff057e24 */ /* 0x008fce000f8e00ff */
[----:B------:R-:W-:-:S07]  /*10b0*/  LEPC R20, `(.L_x_11) ;  /* 0x000000001014794e */ /* 0x000fce0000000000 */
[----:B01----:R-:W-:Y:S05]  /*10c0*/  CALL.ABS.NOINC R8 ;  /* 0x0000000008007343 */ /* 0x003fea0003c00000 */
.L_x_11:
[----:B------:R-:W2:Y:S04]  /*10d0*/  LDG.E R0, desc[UR36][R28.64+0x4] ;  /* 0x000004241c007981 */ /* 0x000ea8000c1e1900 */
[----:B------:R-:W2:Y:S04]  /*10e0*/  LDG.E R3, desc[UR36][R16.64+0x4] ;  /* 0x0000042410037981 */ /* 0x000ea8000c1e1900 */
[----:B------:R-:W2:Y:S01]  /*10f0*/  LDG.E R5, desc[UR36][R30.64] ;  /* 0x000000241e057981 */ /* 0x000ea2000c1e1900 */
[----:B------:R-:W-:Y:S01]  /*1100*/  IADD3 R13, PT, PT, R19, 0x1, RZ ;  /* 0x00000001130d7810 */ /* 0x000fe20007ffe0ff */
[----:B------:R-:W-:Y:S01]  /*1110*/  IMAD.MOV.U32 R12, RZ, RZ, R22 ;  /* 0x000000ffff0c7224 */ /* 0x000fe200078e0016 */
[----:B------:R-:W-:Y:S01]  /*1120*/  MOV R14, R22 ;  /* 0x00000016000e7202 */ /* 0x000fe20000000f00 */
[----:B------:R-:W0:Y:S01]  /*1130*/  LDCU.64 UR4, c[0x4][0x8] ;  /* 0x01000100ff0477ac */ /* 0x000e220008000a00 */
[----:B--2---:R-:W-:-:S05]  /*1140*/  FFMA R3, R0, R3, R5 ;  /* 0x0000000300037223 */ /* 0x004fca0000000005 */
[----:B------:R1:W-:Y:S04]  /*1150*/  STG.E desc[UR36][R30.64], R3 ;  /* 0x000000031e007986 */ /* 0x0003e8000c101924 */
[----:B------:R-:W2:Y:S04]  /*1160*/  LDG.E R0, desc[UR36][R28.64+0x4] ;  /* 0x000004241c007981 */ /* 0x000ea8000c1e1900 */
[----:B------:R-:W2:Y:S01]  /*1170*/  LDG.E R5, desc[UR36][R16.64+0x4] ;  /* 0x0000042410057981 */ /* 0x000ea2000c1e1900 */
[----:B------:R-:W-:Y:S01]  /*1180*/  IMAD.MOV.U32 R15, RZ, RZ, R13 ;  /* 0x000000ffff0f7224 */ /* 0x000fe200078e000d */
[----:B------:R1:W3:Y:S01]  /*1190*/  LDC.64 R8, c[0x4][R23] ;  /* 0x0100000017087b82 */ /* 0x0002e20000000a00 */
[----:B0-----:R-:W-:Y:S01]  /*11a0*/  MOV R4, UR4 ;  /* 0x0000000400047c02 */ /* 0x001fe20008000f00 */
[----:B------:R1:W-:Y:S01]  /*11b0*/  STL.64 [R1], R12 ;  /* 0x0000000c01007387 */ /* 0x0003e20000100a00 */
[----:B------:R-:W-:Y:S01]  /*11c0*/  MOV R6, R24 ;  /* 0x0000001800067202 */ /* 0x000fe20000000f00 */
[----:B------:R-:W-:-:S02]  /*11d0*/  IMAD.MOV.U32 R7, RZ, RZ, R2 ;  /* 0x000000ffff077224 */ /* 0x000fc400078e0002 */
[----:B------:R1:W-:Y:S01]  /*11e0*/  STL.64 [R1+0x8], R14 ;  /* 0x0000080e01007387 */ /* 0x0003e20000100a00 */
[----:B--2---:R-:W-:Y:S01]  /*11f0*/  FMUL R0, R0, R5 ;  /* 0x0000000500007220 */ /* 0x004fe20000400000 */
[----:B------:R-:W-:-:S03]  /*1200*/  IMAD.U32 R5, RZ, RZ, UR5 ;  /* 0x00000005ff057e24 */ /* 0x000fc6000f8e00ff */
[----:B------:R-:W0:Y:S02]  /*1210*/  F2F.F64.F32 R10, R0 ;  /* 0x00000000000a7310 */ /* 0x000e240000201800 */
[----:B0--3--:R1:W-:Y:S02]  /*1220*/  STL.64 [R1+0x10], R10 ;  /* 0x0000100a01007387 */ /* 0x0093e40000100a00 */
[----:B------:R-:W-:-:S07]  /*1230*/  LEPC R20, `(.L_x_12) ;  /* 0x000000001014794e */ /* 0x000fce0000000000 */
[----:B-1----:R-:W-:Y:S05]  /*1240*/  CALL.ABS.NOINC R8 ;  /* 0x0000000008007343 */ /* 0x002fea0003c00000 */
.L_x_12:
        /* <DEDUP_REMOVED lines=24> */
.L_x_13:
        /* <DEDUP_REMOVED lines=24> */
.L_x_14:
[----:B------:R-:W-:-:S07]  /*1550*/  IADD3 R19, PT, PT, R19, 0x4, RZ ;  /* 0x0000000413137810 */ /* 0x000fce0007ffe0ff */
.L_x_10:
[----:B------:R-:W1:Y:S02]  /*1560*/  LDC R0, c[0x0][0x39c] ;  /* 0x0000e700ff007b82 */ /* 0x000e640000000800 */
[----:B-1----:R-:W-:-:S13]  /*1570*/  LOP3.LUT P0, R0, R0, 0x3, RZ, 0xc0, !PT ;  /* 0x0000000300007812 */ /* 0x002fda000780c0ff */
[----:B------:R-:W-:Y:S05]  /*1580*/  @!P0 EXIT ;  /* 0x000000000000894d */ /* 0x000fea0003800000 */
[----:B------:R-:W-:-:S13]  /*1590*/  ISETP.NE.AND P0, PT, R0, 0x1, PT ;  /* 0x000000010000780c */ /* 0x000fda0003f05270 */
[----:B------:R-:W-:Y:S05]  /*15a0*/  @!P0 BRA `(.L_x_15) ;  /* 0x0000000000d48947 */ /* 0x000fea0003800000 */
[----:B------:R-:W1:Y:S01]  /*15b0*/  LDC.64 R16, c[0x0][0x388] ;  /* 0x0000e200ff107b82 */ /* 0x000e620000000a00 */
[----:B------:R-:W-:Y:S01]  /*15c0*/  IMAD.IADD R3, R26, 0x1, R19 ;  /* 0x000000011a037824 */ /* 0x000fe200078e0213 */
[----:B------:R-:W2:Y:S06]  /*15d0*/  LDG.E R5, desc[UR36][R30.64] ;  /* 0x000000241e057981 */ /* 0x000eac000c1e1900 */
[----:B------:R-:W3:Y:S01]  /*15e0*/  LDC.64 R28, c[0x0][0x380] ;  /* 0x0000e000ff1c7b82 */ /* 0x000ee20000000a00 */
[-C--:B------:R-:W-:Y:S01]  /*15f0*/  MOV R23, R19.reuse ;  /* 0x0000001300177202 */ /* 0x080fe20000000f00 */
[----:B------:R-:W-:Y:S01]  /*1600*/  IMAD.MOV.U32 R12, RZ, RZ, R22 ;  /* 0x000000ffff0c7224 */ /* 0x000fe200078e0016 */
[----:B------:R-:W-:Y:S01]  /*1610*/  MOV R13, R19 ;  /* 0x00000013000d7202 */ /* 0x000fe20000000f00 */
        /* <DEDUP_REMOVED lines=9> */
[----:B------:R-:W-:-:S03]  /*16b0*/  MOV R18, 0x0 ;  /* 0x0000000000127802 */ /* 0x000fc60000000f00 */
[----:B------:R1:W-:Y:S01]  /*16c0*/  STL.64 [R1], R22 ;  /* 0x0000001601007387 */ /* 0x0003e20000100a00 */
[----:B------:R1:W3:Y:S03]  /*16d0*/  LDC.64 R8, c[0x4][R18] ;  /* 0x0100000012087b82 */ /* 0x0002e60000000a00 */
[----:B------:R1:W-:Y:S01]  /*16e0*/  STL.64 [R1+0x8], R12 ;  /* 0x0000080c01007387 */ /* 0x0003e20000100a00 */
[----:B----4-:R-:W-:Y:S02]  /*16f0*/  MOV R4, UR4 ;  /* 0x0000000400047c02 */ /* 0x010fe40008000f00 */
[----:B------:R-:W-:Y:S02]  /*1700*/  MOV R6, R24 ;  /* 0x0000001800067202 */ /* 0x000fe40000000f00 */
[----:B------:R-:W-:Y:S01]  /*1710*/  MOV R7, R2 ;  /* 0x0000000200077202 */ /* 0x000fe20000000f00 */
[----:B--2---:R-:W-:-:S04]  /*1720*/  FMUL R0, R0, R5 ;  /* 0x0000000500007220 */ /* 0x004fc80000400000 */
[----:B------:R-:W2:Y:S02]  /*1730*/  F2F.F64.F32 R10, R0 ;  /* 0x00000000000a7310 */ /* 0x000ea40000201800 */
[----:B--2---:R1:W-:Y:S01]  /*1740*/  STL.64 [R1+0x10], R10 ;  /* 0x0000100a01007387 */ /* 0x0043e20000100a00 */
[----:B---3--:R-:W-:-:S07]  /*1750*/  IMAD.U32 R5, RZ, RZ, UR5 ;  /* 0x00000005ff057e24 */ /* 0x008fce000f8e00ff */
[----:B------:R-:W-:-:S07]  /*1760*/  LEPC R20, `(.L_x_16) ;  /* 0x000000001014794e */ /* 0x000fce0000000000 */
[----:B01----:R-:W-:Y:S05]  /*1770*/  CALL.ABS.NOINC R8 ;  /* 0x0000000008007343 */ /* 0x003fea0003c00000 */
.L_x_16:
[----:B------:R-:W2:Y:S04]  /*1780*/  LDG.E R0, desc[UR36][R28.64+0x4] ;  /* 0x000004241c007981 */ /* 0x000ea8000c1e1900 */
[----:B------:R-:W2:Y:S04]  /*1790*/  LDG.E R3, desc[UR36][R16.64+0x4] ;  /* 0x0000042410037981 */ /* 0x000ea8000c1e1900 */
[----:B------:R-:W2:Y:S01]  /*17a0*/  LDG.E R5, desc[UR36][R30.64] ;  /* 0x000000241e057981 */ /* 0x000ea2000c1e1900 */
[----:B------:R-:W-:Y:S01]  /*17b0*/  VIADD R23, R19, 0x1 ;  /* 0x0000000113177836 */ /* 0x000fe20000000000 */
[----:B------:R-:W-:Y:S01]  /*17c0*/  MOV R12, R22 ;  /* 0x00000016000c7202 */ /* 0x000fe20000000f00 */
        /* <DEDUP_REMOVED lines=9> */
[----:B------:R-:W-:Y:S01]  /*1860*/  MOV R6, R24 ;  /* 0x0000001800067202 */ /* 0x000fe20000000f00 */
[----:B------:R-:W-:-:S02]  /*1870*/  IMAD.MOV.U32 R7, RZ, RZ, R2 ;  /* 0x000000ffff077224 */ /* 0x000fc400078e0002 */
[----:B------:R1:W-:Y:S01]  /*1880*/  STL.64 [R1+0x8], R12 ;  /* 0x0000080c01007387 */ /* 0x0003e20000100a00 */
[----:B--2---:R-:W-:Y:S01]  /*1890*/  FMUL R0, R0, R5 ;  /* 0x0000000500007220 */ /* 0x004fe20000400000 */
[----:B------:R-:W-:-:S03]  /*18a0*/  MOV R5, UR5 ;  /* 0x0000000500057c02 */ /* 0x000fc60008000f00 */
[----:B------:R-:W0:Y:S02]  /*18b0*/  F2F.F64.F32 R8, R0 ;  /* 0x0000000000087310 */ /* 0x000e240000201800 */
[----:B0--3--:R1:W-:Y:S02]  /*18c0*/  STL.64 [R1+0x10], R8 ;  /* 0x0000100801007387 */ /* 0x0093e40000100a00 */
[----:B------:R-:W-:-:S07]  /*18d0*/  LEPC R20, `(.L_x_17) ;  /* 0x000000001014794e */ /* 0x000fce0000000000 */
[----:B-1----:R-:W-:Y:S05]  /*18e0*/  CALL.ABS.NOINC R10 ;  /* 0x000000000a007343 */ /* 0x002fea0003c00000 */
.L_x_17:
[----:B------:R-:W-:-:S07]  /*18f0*/  IADD3 R19, PT, PT, R19, 0x2, RZ ;  /* 0x0000000213137810 */ /* 0x000fce0007ffe0ff */
.L_x_15:
[----:B------:R-:W1:Y:S02]  /*1900*/  LDC R0, c[0x0][0x39c] ;  /* 0x0000e700ff007b82 */ /* 0x000e640000000800 */
[----:B-1----:R-:W-:-:S04]  /*1910*/  LOP3.LUT R0, R0, 0x1, RZ, 0xc0, !PT ;  /* 0x0000000100007812 */ /* 0x002fc800078ec0ff */
[----:B------:R-:W-:-:S13]  /*1920*/  ISETP.NE.U32.AND P0, PT, R0, 0x1, PT ;  /* 0x000000010000780c */ /* 0x000fda0003f05070 */
[----:B------:R-:W-:Y:S05]  /*1930*/  @P0 EXIT ;  /* 0x000000000000094d */ /* 0x000fea0003800000 */
[----:B------:R-:W1:Y:S01]  /*1940*/  LDC.64 R6, c[0x0][0x388] ;  /* 0x0000e200ff067b82 */ /* 0x000e620000000a00 */
[-C--:B------:R-:W-:Y:S01]  /*1950*/  IADD3 R3, PT, PT, R26, R19.reuse, RZ ;  /* 0x000000131a037210 */ /* 0x080fe20007ffe0ff */
[----:B------:R-:W2:Y:S06]  /*1960*/  LDG.E R9, desc[UR36][R30.64] ;  /* 0x000000241e097981 */ /* 0x000eac000c1e1900 */
[----:B------:R-:W3:Y:S01]  /*1970*/  LDC.64 R4, c[0x0][0x380] ;  /* 0x0000e000ff047b82 */ /* 0x000ee20000000a00 */
        /* <DEDUP_REMOVED lines=9> */
[----:B------:R4:W2:Y:S04]  /*1a10*/  LDG.E R0, desc[UR36][R4.64] ;  /* 0x0000002404007981 */ /* 0x0008a8000c1e1900 */
[----:B------:R3:W2:Y:S04]  /*1a20*/  LDG.E R9, desc[UR36][R6.64] ;  /* 0x0000002406097981 */ /* 0x0006a8000c1e1900 */
[----:B------:R1:W-:Y:S04]  /*1a30*/  STL.64 [R1], R18 ;  /* 0x0000001201007387 */ /* 0x0003e80000100a00 */
[----:B------:R1:W-:Y:S01]  /*1a40*/  STL.64 [R1+0x8], R22 ;  /* 0x0000081601007387 */ /* 0x0003e20000100a00 */
[----:B----4-:R-:W-:Y:S01]  /*1a50*/  MOV R4, UR4 ;  /* 0x0000000400047c02 */ /* 0x010fe20008000f00 */
[----:B------:R-:W-:Y:S01]  /*1a60*/  IMAD.U32 R5, RZ, RZ, UR5 ;  /* 0x00000005ff057e24 */ /* 0x000fe2000f8e00ff */
[----:B---3--:R-:W-:-:S02]  /*1a70*/  MOV R6, R24 ;  /* 0x0000001800067202 */ /* 0x008fc40000000f00 */
[----:B------:R-:W-:Y:S01]  /*1a80*/  MOV R7, R2 ;  /* 0x0000000200077202 */ /* 0x000fe20000000f00 */
[----:B--2---:R-:W-:-:S06]  /*1a90*/  FMUL R9, R0, R9 ;  /* 0x0000000900097220 */ /* 0x004fcc0000400000 */
[----:B------:R-:W2:Y:S01]  /*1aa0*/  F2F.F64.F32 R8, R9 ;  /* 0x0000000900087310 */ /* 0x000ea20000201800 */
[----:B------:R-:W-:-:S04]  /*1ab0*/  MOV R0, 0x0 ;  /* 0x0000000000007802 */ /* 0x000fc80000000f00 */
[----:B------:R1:W3:Y:S01]  /*1ac0*/  LDC.64 R10, c[0x4][R0] ;  /* 0x01000000000a7b82 */ /* 0x0002e20000000a00 */
[----:B--2---:R1:W-:Y:S02]  /*1ad0*/  STL.64 [R1+0x10], R8 ;  /* 0x0000100801007387 */ /* 0x0043e40000100a00 */
[----:B------:R-:W-:-:S07]  /*1ae0*/  LEPC R20, `(.L_x_18) ;  /* 0x000000001014794e */ /* 0x000fce0000000000 */
[----:B01-3--:R-:W-:Y:S05]  /*1af0*/  CALL.ABS.NOINC R10 ;  /* 0x000000000a007343 */ /* 0x00bfea0003c00000 */
.L_x_18:
[----:B------:R-:W-:Y:S05]  /*1b00*/  EXIT ;  /* 0x000000000000794d */ /* 0x000fea0003800000 */
.L_x_19:
[----:B------:R-:W-:-:S00]  /*1b10*/  BRA `(.L_x_19) ;  /* 0xfffffffc00fc7947 */ /* 0x000fc0000383ffff */
[----:B------:R-:W-:-:S00]  /*1b20*/  NOP ;  /* 0x0000000000007918 */ /* 0x000fc00000000000 */
        /* <DEDUP_REMOVED lines=13> */
.L_x_20:


//--------------------- .nv.global.init           --------------------------
	.section	.nv.global.init,"aw",@progbits
.nv.global.init:
	.type		$str,@object
	.size		$str,(.L_0 - $str)
$str:
        /*0000*/ 	.byte	0x49, 0x6e, 0x74, 0x65, 0x72, 0x6d, 0x65, 0x64, 0x69, 0x61, 0x74, 0x65, 0x20, 0x72, 0x65, 0x73
        /*0010*/ 	.byte	0x75, 0x6c, 0x74, 0x20, 0x66, 0x6f, 0x72, 0x20, 0x72, 0x6f, 0x77, 0x20, 0x25, 0x64, 0x3a, 0x20
        /*0020*/ 	.byte	0x76, 0x65, 0x63, 0x5b, 0x25, 0x64, 0x5d, 0x20, 0x2a, 0x20, 0x6d, 0x61, 0x74, 0x5b, 0x25, 0x64
        /*0030*/ 	.byte	0x5d, 0x5b, 0x25, 0x64, 0x5d, 0x20, 0x3d, 0x20, 0x25, 0x66, 0x0a, 0x00
.L_0:


//--------------------- .nv.shared.reserved.0     --------------------------
	.section	.nv.shared.reserved.0,"aw",@nobits
	.weak		__nv_reservedSMEM_offset_0_alias
	.size		__nv_reservedSMEM_offset_0_alias, 0, 64
	.other		__nv_reservedSMEM_offset_0_alias,@"STO_CUDA_RESERVED_SHARED STV_DEFAULT"
__nv_reservedSMEM_offset_0_alias:
	.zero		0
	.zero		64


//--------------------- .nv.constant0._Z20vectorMatrixMultiplyPfS_S_ii --------------------------
	.section	.nv.constant0._Z20vectorMatrixMultiplyPfS_S_ii,"a",@progbits
	.sectionflags	@""
	.align	4
.nv.constant0._Z20vectorMatrixMultiplyPfS_S_ii:
	.zero		928


//--------------------- SYMBOLS --------------------------

	.type		.nv.reservedSmem.offset0,@object
	.size		.nv.reservedSmem.offset0,0x4
	.type		vprintf,@function
